	.headerflags	@"EF_CUDA_TEXMODE_UNIFIED EF_CUDA_64BIT_ADDRESS EF_CUDA_ACCELERATORS EF_CUDA_SM90 EF_CUDA_VIRTUAL_SM(EF_CUDA_SM90)"
	.elftype	@"ET_EXEC"


//--------------------- .nv.info                  --------------------------
	.section	.nv.info,"",@"SHT_CUDA_INFO"
	.align	4


	//----- nvinfo : EIATTR_REGCOUNT
	.align		4
        /*0000*/ 	.byte	0x04, 0x2f
        /*0002*/ 	.short	(.L_3 - .L_2)
	.align		4
.L_2:
        /*0004*/ 	.word	index@(triton_poi_fused__native_batch_norm_legit_no_training_mul_sigmoid_11)
        /*0008*/ 	.word	0x00000013


	//----- nvinfo : EIATTR_MIN_STACK_SIZE
	.align		4
.L_3:
        /*000c*/ 	.byte	0x04, 0x12
        /*000e*/ 	.short	(.L_5 - .L_4)
	.align		4
.L_4:
        /*0010*/ 	.word	index@(triton_poi_fused__native_batch_norm_legit_no_training_mul_sigmoid_11)
        /*0014*/ 	.word	0x00000000


	//----- nvinfo : EIATTR_FRAME_SIZE
	.align		4
.L_5:
        /*0018*/ 	.byte	0x04, 0x11
        /*001a*/ 	.short	(.L_7 - .L_6)
	.align		4
.L_6:
        /*001c*/ 	.word	index@(triton_poi_fused__native_batch_norm_legit_no_training_mul_sigmoid_11)
        /*0020*/ 	.word	0x00000000


	//----- nvinfo : EIATTR_MIN_STACK_SIZE
	.align		4
.L_7:
        /*0024*/ 	.byte	0x04, 0x12
        /*0026*/ 	.short	(.L_9 - .L_8)
	.align		4
.L_8:
        /*0028*/ 	.word	index@(triton_poi_fused__native_batch_norm_legit_no_training_mul_sigmoid_11)
        /*002c*/ 	.word	0x00000000
.L_9:


//--------------------- .nv.info.triton_poi_fused__native_batch_norm_legit_no_training_mul_sigmoid_11 --------------------------
	.section	.nv.info.triton_poi_fused__native_batch_norm_legit_no_training_mul_sigmoid_11,"",@"SHT_CUDA_INFO"
	.sectionflags	@""
	.align	4


	//----- nvinfo : EIATTR_CUDA_API_VERSION
	.align		4
        /*0000*/ 	.byte	0x04, 0x37
        /*0002*/ 	.short	(.L_11 - .L_10)
.L_10:
        /*0004*/ 	.word	0x0000007c


	//----- nvinfo : EIATTR_KPARAM_INFO
	.align		4
.L_11:
        /*0008*/ 	.byte	0x04, 0x17
        /*000a*/ 	.short	(.L_13 - .L_12)
.L_12:
        /*000c*/ 	.word	0x00000000
        /*0010*/ 	.short	0x0006
        /*0012*/ 	.short	0x0030
        /*0014*/ 	.byte	0x00, 0xf0, 0x11, 0x00


	//----- nvinfo : EIATTR_KPARAM_INFO
	.align		4
.L_13:
        /*0018*/ 	.byte	0x04, 0x17
        /*001a*/ 	.short	(.L_15 - .L_14)
.L_14:
        /*001c*/ 	.word	0x00000000
        /*0020*/ 	.short	0x0005
        /*0022*/ 	.short	0x0028
        /*0024*/ 	.byte	0x00, 0xf4, 0x21, 0x00


	//----- nvinfo : EIATTR_KPARAM_INFO
	.align		4
.L_15:
        /*0028*/ 	.byte	0x04, 0x17
        /*002a*/ 	.short	(.L_17 - .L_16)
.L_16:
        /*002c*/ 	.word	0x00000000
        /*0030*/ 	.short	0x0004
        /*0032*/ 	.short	0x0020
        /*0034*/ 	.byte	0x00, 0xf4, 0x21, 0x00


	//----- nvinfo : EIATTR_KPARAM_INFO
	.align		4
.L_17:
        /*0038*/ 	.byte	0x04, 0x17
        /*003a*/ 	.short	(.L_19 - .L_18)
.L_18:
        /*003c*/ 	.word	0x00000000
        /*0040*/ 	.short	0x0003
        /*0042*/ 	.short	0x0018
        /*0044*/ 	.byte	0x00, 0xf4, 0x21, 0x00


	//----- nvinfo : EIATTR_KPARAM_INFO
	.align		4
.L_19:
        /*0048*/ 	.byte	0x04, 0x17
        /*004a*/ 	.short	(.L_21 - .L_20)
.L_20:
        /*004c*/ 	.word	0x00000000
        /*0050*/ 	.short	0x0002
        /*0052*/ 	.short	0x0010
        /*0054*/ 	.byte	0x00, 0xf4, 0x21, 0x00


	//----- nvinfo : EIATTR_KPARAM_INFO
	.align		4
.L_21:
        /*0058*/ 	.byte	0x04, 0x17
        /*005a*/ 	.short	(.L_23 - .L_22)
.L_22:
        /*005c*/ 	.word	0x00000000
        /*0060*/ 	.short	0x0001
        /*0062*/ 	.short	0x0008
        /*0064*/ 	.byte	0x00, 0xf4, 0x21, 0x00


	//----- nvinfo : EIATTR_KPARAM_INFO
	.align		4
.L_23:
        /*0068*/ 	.byte	0x04, 0x17
        /*006a*/ 	.short	(.L_25 - .L_24)
.L_24:
        /*006c*/ 	.word	0x00000000
        /*0070*/ 	.short	0x0000
        /*0072*/ 	.short	0x0000
        /*0074*/ 	.byte	0x00, 0xf4, 0x21, 0x00


	//----- nvinfo : EIATTR_SPARSE_MMA_MASK
	.align		4
.L_25:
        /*0078*/ 	.byte	0x03, 0x50
        /*007a*/ 	.short	0x0000


	//----- nvinfo : EIATTR_MAXREG_COUNT
	.align		4
        /*007c*/ 	.byte	0x03, 0x1b
        /*007e*/ 	.short	0x00ff


	//----- nvinfo : EIATTR_EXIT_INSTR_OFFSETS
	.align		4
        /*0080*/ 	.byte	0x04, 0x1c
        /*0082*/ 	.short	(.L_27 - .L_26)


	//   ....[0]....
.L_26:
        /*0084*/ 	.word	0x000003b0


	//   ....[1]....
        /*0088*/ 	.word	0x000003d0


	//----- nvinfo : EIATTR_REQNTID
	.align		4
.L_27:
        /*008c*/ 	.byte	0x04, 0x10
        /*008e*/ 	.short	(.L_29 - .L_28)
.L_28:
        /*0090*/ 	.word	0x00000080
        /*0094*/ 	.word	0x00000001
        /*0098*/ 	.word	0x00000001


	//----- nvinfo : EIATTR_CBANK_PARAM_SIZE
	.align		4
.L_29:
        /*009c*/ 	.byte	0x03, 0x19
        /*009e*/ 	.short	0x0034


	//----- nvinfo : EIATTR_PARAM_CBANK
	.align		4
        /*00a0*/ 	.byte	0x04, 0x0a
        /*00a2*/ 	.short	(.L_31 - .L_30)
	.align		4
.L_30:
        /*00a4*/ 	.word	index@(.nv.constant0.triton_poi_fused__native_batch_norm_legit_no_training_mul_sigmoid_11)
        /*00a8*/ 	.short	0x0210
        /*00aa*/ 	.short	0x0034


	//----- nvinfo : EIATTR_SW_WAR
	.align		4
.L_31:
        /*00ac*/ 	.byte	0x04, 0x36
        /*00ae*/ 	.short	(.L_33 - .L_32)
.L_32:
        /*00b0*/ 	.word	0x00000008
.L_33:


//--------------------- .nv.callgraph             --------------------------
	.section	.nv.callgraph,"",@"SHT_CUDA_CALLGRAPH"
	.align	4
	.sectionentsize	8
	.align		4
        /*0000*/ 	.word	0x00000000
	.align		4
        /*0004*/ 	.word	0xffffffff
	.align		4
        /*0008*/ 	.word	0x00000000
	.align		4
        /*000c*/ 	.word	0xfffffffe
	.align		4
        /*0010*/ 	.word	0x00000000
	.align		4
        /*0014*/ 	.word	0xfffffffd
	.align		4
        /*0018*/ 	.word	0x00000000
	.align		4
        /*001c*/ 	.word	0xfffffffc


//--------------------- .nv.constant4             --------------------------
	.section	.nv.constant4,"a",@progbits
	.align	8
	.align		8
.nv.constant4:
        /*0000*/ 	.dword	_$_str
	.align		8
        /*0008*/ 	.dword	_$_str_$_2


//--------------------- .text.triton_poi_fused__native_batch_norm_legit_no_training_mul_sigmoid_11 --------------------------
	.section	.text.triton_poi_fused__native_batch_norm_legit_no_training_mul_sigmoid_11,"ax",@progbits
	.align	128
        .global         triton_poi_fused__native_batch_norm_legit_no_training_mul_sigmoid_11
        .type           triton_poi_fused__native_batch_norm_legit_no_training_mul_sigmoid_11,@function
        .size           triton_poi_fused__native_batch_norm_legit_no_training_mul_sigmoid_11,(.L_x_1 - triton_poi_fused__native_batch_norm_legit_no_training_mul_sigmoid_11)
        .other          triton_poi_fused__native_batch_norm_legit_no_training_mul_sigmoid_11,@"STO_CUDA_ENTRY STV_DEFAULT"
triton_poi_fused__native_batch_norm_legit_no_training_mul_sigmoid_11:
.text.triton_poi_fused__native_batch_norm_legit_no_training_mul_sigmoid_11:
[----:B------:R-:W0:Y:S01]  /*0000*/  LDC R1, c[0x0][0x28] ;  /* 0x00000a00ff017b82 */ /* 0x000e220000000800 */
[----:B------:R-:W1:Y:S07]  /*0010*/  S2R R0, SR_TID.X ;  /* 0x0000000000007919 */ /* 0x000e6e0000002100 */
[----:B------:R-:W2:Y:S01]  /*0020*/  LDC.64 R6, c[0x0][0x228] ;  /* 0x00008a00ff067b82 */ /* 0x000ea20000000a00 */
[----:B------:R-:W-:Y:S01]  /*0030*/  CS2R R14, SRZ ;  /* 0x00000000000e7805 */ /* 0x000fe2000001ff00 */
[----:B------:R-:W-:Y:S01]  /*0040*/  ULDC.64 UR4, c[0x0][0x208] ;  /* 0x0000820000047ab9 */ /* 0x000fe20000000a00 */
[----:B------:R-:W3:Y:S05]  /*0050*/  S2R R3, SR_CTAID.X ;  /* 0x0000000000037919 */ /* 0x000eea0000002500 */
[----:B------:R-:W4:Y:S08]  /*0060*/  LDC.64 R4, c[0x0][0x220] ;  /* 0x00008800ff047b82 */ /* 0x000f300000000a00 */
[----:B------:R-:W5:Y:S08]  /*0070*/  LDC.64 R8, c[0x0][0x230] ;  /* 0x00008c00ff087b82 */ /* 0x000f700000000a00 */
[----:B------:R-:W5:Y:S01]  /*0080*/  LDC.64 R10, c[0x0][0x238] ;  /* 0x00008e00ff0a7b82 */ /* 0x000f620000000a00 */
[----:B-1----:R-:W-:-:S02]  /*0090*/  LOP3.LUT R0, R0, 0x7f, RZ, 0xc0, !PT ;  /* 0x0000007f00007812 */ /* 0x002fc400078ec0ff */
[----:B---3--:R-:W-:Y:S02]  /*00a0*/  SHF.R.S32.HI R2, RZ, 0x18, R3 ;  /* 0x00000018ff027819 */ /* 0x008fe40000011403 */
[----:B------:R-:W-:Y:S02]  /*00b0*/  LEA R0, R3, R0, 0x7 ;  /* 0x0000000003007211 */ /* 0x000fe400078e38ff */
[----:B------:R-:W-:Y:S02]  /*00c0*/  SGXT R3, R2, 0x1 ;  /* 0x000000010203781a */ /* 0x000fe40000000200 */
[----:B------:R-:W-:Y:S02]  /*00d0*/  ISETP.GE.AND P0, PT, R0, 0x800, PT ;  /* 0x000008000000780c */ /* 0x000fe40003f06270 */
[----:B------:R-:W-:-:S04]  /*00e0*/  LEA.HI R3, R3, R0, RZ, 0x9 ;  /* 0x0000000003037211 */ /* 0x000fc800078f48ff */
[----:B------:R-:W-:-:S04]  /*00f0*/  LOP3.LUT R3, R3, 0xfffffe00, RZ, 0xc0, !PT ;  /* 0xfffffe0003037812 */ /* 0x000fc800078ec0ff */
[----:B------:R-:W-:Y:S02]  /*0100*/  IADD3 R13, R0, -R3, RZ ;  /* 0x80000003000d7210 */ /* 0x000fe40007ffe0ff */
[----:B------:R-:W1:Y:S03]  /*0110*/  LDC.64 R2, c[0x0][0x218] ;  /* 0x00008600ff027b82 */ /* 0x000e660000000a00 */
[----:B--2---:R-:W-:-:S05]  /*0120*/  IMAD.WIDE R6, R13, 0x4, R6 ;  /* 0x000000040d067825 */ /* 0x004fca00078e0206 */
[----:B------:R5:W2:Y:S01]  /*0130*/  @!P0 LDG.E.EL R14, desc[UR4][R6.64] ;  /* 0x00000004060e8981 */ /* 0x000aa2000c2e1900 */
[----:B------:R-:W-:Y:S01]  /*0140*/  HFMA2.MMA R12, -RZ, RZ, 0, 0 ;  /* 0x00000000ff0c7435 */ /* 0x000fe200000001ff */
[----:B----4-:R-:W-:-:S05]  /*0150*/  IMAD.WIDE R4, R13, 0x4, R4 ;  /* 0x000000040d047825 */ /* 0x010fca00078e0204 */
[----:B------:R-:W3:Y:S01]  /*0160*/  @!P0 LDG.E.EL R15, desc[UR4][R4.64] ;  /* 0x00000004040f8981 */ /* 0x000ee2000c2e1900 */
[----:B-----5:R-:W-:-:S04]  /*0170*/  IMAD.WIDE R6, R13, 0x4, R8 ;  /* 0x000000040d067825 */ /* 0x020fc800078e0208 */
[----:B-1----:R-:W-:-:S04]  /*0180*/  IMAD.WIDE R2, R0, 0x4, R2 ;  /* 0x0000000400027825 */ /* 0x002fc800078e0202 */
[----:B0-----:R-:W-:Y:S01]  /*0190*/  IMAD.WIDE R8, R13, 0x4, R10 ;  /* 0x000000040d087825 */ /* 0x001fe200078e020a */
[----:B------:R0:W3:Y:S01]  /*01a0*/  @!P0 LDG.E R12, desc[UR4][R2.64] ;  /* 0x00000004020c8981 */ /* 0x0000e2000c1e1900 */
[----:B------:R-:W-:-:S06]  /*01b0*/  CS2R R10, SRZ ;  /* 0x00000000000a7805 */ /* 0x000fcc000001ff00 */
[----:B------:R-:W4:Y:S04]  /*01c0*/  @!P0 LDG.E.EL R10, desc[UR4][R6.64] ;  /* 0x00000004060a8981 */ /* 0x000f28000c2e1900 */
[----:B------:R-:W4:Y:S01]  /*01d0*/  @!P0 LDG.E.EL R11, desc[UR4][R8.64] ;  /* 0x00000004080b8981 */ /* 0x000f22000c2e1900 */
[----:B------:R-:W-:Y:S01]  /*01e0*/  MOV R16, 0x3e800000 ;  /* 0x3e80000000107802 */ /* 0x000fe20000000f00 */
[----:B--2---:R-:W-:-:S04]  /*01f0*/  FADD R14, R14, 0.0010000000474974513054 ;  /* 0x3a83126f0e0e7421 */ /* 0x004fc80000000000 */
[----:B------:R-:W1:Y:S02]  /*0200*/  MUFU.SQRT R13, R14 ;  /* 0x0000000e000d7308 */ /* 0x000e640000002000 */
[C---:B-1----:R-:W-:Y:S02]  /*0210*/  FSETP.GT.AND P1, PT, R13.reuse, 8.50705917302346158658e+37, PT ;  /* 0x7e8000000d00780b */ /* 0x042fe40003f24000 */
[----:B------:R-:W-:-:S11]  /*0220*/  FSETP.GEU.AND P2, PT, R13, 1.175494350822287508e-38, PT ;  /* 0x008000000d00780b */ /* 0x000fd60003f4e000 */
[----:B------:R-:W-:-:S04]  /*0230*/  @P1 FMUL R13, R13, 0.25 ;  /* 0x3e8000000d0d1820 */ /* 0x000fc80000400000 */
[----:B------:R-:W-:-:S06]  /*0240*/  @!P2 FMUL R13, R13, 16777216 ;  /* 0x4b8000000d0da820 */ /* 0x000fcc0000400000 */
[----:B------:R-:W1:Y:S01]  /*0250*/  MUFU.RCP R13, R13 ;  /* 0x0000000d000d7308 */ /* 0x000e620000001000 */
[----:B0-----:R-:W-:Y:S01]  /*0260*/  FSEL R2, R16, 1, P1 ;  /* 0x3f80000010027808 */ /* 0x001fe20000800000 */
[----:B---3--:R-:W-:-:S04]  /*0270*/  FADD R12, -R15, R12 ;  /* 0x0000000c0f0c7221 */ /* 0x008fc80000000100 */
[----:B------:R-:W-:-:S04]  /*0280*/  @!P2 FMUL R2, R2, 16777216 ;  /* 0x4b8000000202a820 */ /* 0x000fc80000400000 */
[----:B-1----:R-:W-:-:S04]  /*0290*/  FMUL R3, R13, R2 ;  /* 0x000000020d037220 */ /* 0x002fc80000400000 */
[----:B------:R-:W-:-:S04]  /*02a0*/  FMUL R12, R12, R3 ;  /* 0x000000030c0c7220 */ /* 0x000fc80000400000 */
[----:B----4-:R-:W-:-:S04]  /*02b0*/  FFMA R10, R12, R10, R11 ;  /* 0x0000000a0c0a7223 */ /* 0x010fc8000000000b */
[----:B------:R-:W-:-:S04]  /*02c0*/  FADD R2, RZ, -R10 ;  /* 0x8000000aff027221 */ /* 0x000fc80000000000 */
[----:B------:R-:W-:-:S05]  /*02d0*/  FMUL R4, R2, 1.4426950216293334961 ;  /* 0x3fb8aa3b02047820 */ /* 0x000fca0000400000 */
[----:B------:R-:W-:-:S13]  /*02e0*/  FSETP.GEU.AND P1, PT, R4, -126, PT ;  /* 0xc2fc00000400780b */ /* 0x000fda0003f2e000 */
[----:B------:R-:W-:-:S04]  /*02f0*/  @!P1 FMUL R4, R4, 0.5 ;  /* 0x3f00000004049820 */ /* 0x000fc80000400000 */
[----:B------:R-:W0:Y:S02]  /*0300*/  MUFU.EX2 R2, R4 ;  /* 0x0000000400027308 */ /* 0x000e240000000800 */
[----:B0-----:R-:W-:-:S04]  /*0310*/  @!P1 FMUL R2, R2, R2 ;  /* 0x0000000202029220 */ /* 0x001fc80000400000 */
[----:B------:R-:W-:Y:S02]  /*0320*/  FADD R5, R2, 1 ;  /* 0x3f80000002057421 */ /* 0x000fe40000000000 */
[----:B------:R-:W0:Y:S03]  /*0330*/  LDC.64 R2, c[0x0][0x210] ;  /* 0x00008400ff027b82 */ /* 0x000e260000000a00 */
[----:B------:R-:W-:-:S13]  /*0340*/  FSETP.GT.AND P1, PT, R5, 8.50705917302346158658e+37, PT ;  /* 0x7e8000000500780b */ /* 0x000fda0003f24000 */
[----:B------:R-:W-:-:S06]  /*0350*/  @P1 FMUL R5, R5, 0.25 ;  /* 0x3e80000005051820 */ /* 0x000fcc0000400000 */
[----:B------:R-:W1:Y:S01]  /*0360*/  MUFU.RCP R5, R5 ;  /* 0x0000000500057308 */ /* 0x000e620000001000 */
[----:B------:R-:W-:Y:S01]  /*0370*/  FSEL R6, R16, 1, P1 ;  /* 0x3f80000010067808 */ /* 0x000fe20000800000 */
[----:B0-----:R-:W-:-:S04]  /*0380*/  IMAD.WIDE R2, R0, 0x4, R2 ;  /* 0x0000000400027825 */ /* 0x001fc800078e0202 */
[----:B-1----:R-:W-:-:S04]  /*0390*/  FMUL R7, R5, R6 ;  /* 0x0000000605077220 */ /* 0x002fc80000400000 */
[----:B------:R-:W-:Y:S01]  /*03a0*/  FMUL R7, R10, R7 ;  /* 0x000000070a077220 */ /* 0x000fe20000400000 */
[----:B------:R-:W-:Y:S06]  /*03b0*/  @P0 EXIT ;  /* 0x000000000000094d */ /* 0x000fec0003800000 */
[----:B------:R-:W-:Y:S01]  /*03c0*/  STG.E desc[UR4][R2.64], R7 ;  /* 0x0000000702007986 */ /* 0x000fe2000c101904 */
[----:B------:R-:W-:Y:S05]  /*03d0*/  EXIT ;  /* 0x000000000000794d */ /* 0x000fea0003800000 */
.L_x_0:
[----:B------:R-:W-:-:S00]  /*03e0*/  BRA `(.L_x_0) ;  /* 0xfffffffc00fc7947 */ /* 0x000fc0000383ffff */
[----:B------:R-:W-:-:S00]  /*03f0*/  NOP ;  /* 0x0000000000007918 */ /* 0x000fc00000000000 */
        /* <DEDUP_REMOVED lines=8> */
.L_x_1:


//--------------------- .nv.global.init           --------------------------
	.section	.nv.global.init,"aw",@progbits
.nv.global.init:
	.type		_$_str,@object
	.size		_$_str,(_$_str_$_2 - _$_str)
_$_str:
        /*0000*/ 	.byte	0x5f, 0x5f, 0x43, 0x55, 0x44, 0x41, 0x5f, 0x46, 0x54, 0x5a, 0x00
	.type		_$_str_$_2,@object
	.size		_$_str_$_2,(.L_1 - _$_str_$_2)
_$_str_$_2:
        /*000b*/ 	.byte	0x5f, 0x5f, 0x43, 0x55, 0x44, 0x41, 0x5f, 0x50, 0x52, 0x45, 0x43, 0x5f, 0x53, 0x51, 0x52, 0x54
        /*001b*/ 	.byte	0x00
.L_1:


//--------------------- .nv.constant0.triton_poi_fused__native_batch_norm_legit_no_training_mul_sigmoid_11 --------------------------
	.section	.nv.constant0.triton_poi_fused__native_batch_norm_legit_no_training_mul_sigmoid_11,"a",@progbits
	.sectionflags	@""
	.align	4
.nv.constant0.triton_poi_fused__native_batch_norm_legit_no_training_mul_sigmoid_11:
	.zero		580
